//
// Generated by NVIDIA NVVM Compiler
//
// Compiler Build ID: CL-36424714
// Cuda compilation tools, release 13.0, V13.0.88
// Based on NVVM 20.0.0
//

.version 9.0
.target sm_100
.address_size 64

	// .globl	_Z8pikerneliPd
// _ZZ8pikerneliPdE7scratch has been demoted
// _ZZ5pisumiPdE7scratch has been demoted

.visible .entry _Z8pikerneliPd(
	.param .u32 _Z8pikerneliPd_param_0,
	.param .u64 .ptr .align 1 _Z8pikerneliPd_param_1
)
{
	.reg .pred 	%p<16>;
	.reg .b32 	%r<45>;
	.reg .b64 	%rd<5>;
	.reg .b64 	%fd<87>;
	// demoted variable
	.shared .align 8 .b8 _ZZ8pikerneliPdE7scratch[8192];
	ld.param.u32 	%r25, [_Z8pikerneliPd_param_0];
	ld.param.u64 	%rd1, [_Z8pikerneliPd_param_1];
	cvt.rn.f64.s32 	%fd12, %r25;
	rcp.rn.f64 	%fd1, %fd12;
	mov.u32 	%r1, %tid.x;
	shr.s32 	%r26, %r25, 31;
	shr.u32 	%r27, %r26, 16;
	add.s32 	%r28, %r25, %r27;
	shr.s32 	%r2, %r28, 16;
	mov.u32 	%r3, %ctaid.x;
	mul.lo.s32 	%r4, %r2, %r1;
	add.s32 	%r5, %r4, %r2;
	setp.lt.s32 	%p1, %r25, 65536;
	mov.f64 	%fd86, 0d0000000000000000;
	@%p1 bra 	$L__BB0_8;
	shl.b32 	%r6, %r3, 10;
	add.s32 	%r29, %r4, 1;
	max.s32 	%r7, %r5, %r29;
	sub.s32 	%r30, %r7, %r4;
	and.b32  	%r8, %r30, 3;
	setp.eq.s32 	%p2, %r8, 0;
	mov.f64 	%fd85, 0d0000000000000000;
	mov.u32 	%r42, %r4;
	@%p2 bra 	$L__BB0_4;
	add.s32 	%r31, %r1, %r6;
	mul.lo.s32 	%r40, %r2, %r31;
	neg.s32 	%r39, %r8;
	mov.f64 	%fd85, 0d0000000000000000;
	mov.u32 	%r42, %r4;
$L__BB0_3:
	.pragma "nounroll";
	cvt.rn.f64.s32 	%fd16, %r40;
	add.f64 	%fd17, %fd16, 0d3FE0000000000000;
	mul.f64 	%fd18, %fd1, %fd17;
	mul.f64 	%fd19, %fd18, %fd18;
	mov.f64 	%fd20, 0d3FF0000000000000;
	sub.f64 	%fd21, %fd20, %fd19;
	sqrt.rn.f64 	%fd22, %fd21;
	fma.rn.f64 	%fd85, %fd1, %fd22, %fd85;
	add.s32 	%r42, %r42, 1;
	add.s32 	%r40, %r40, 1;
	add.s32 	%r39, %r39, 1;
	setp.ne.s32 	%p3, %r39, 0;
	@%p3 bra 	$L__BB0_3;
$L__BB0_4:
	sub.s32 	%r32, %r4, %r7;
	setp.gt.u32 	%p4, %r32, -4;
	@%p4 bra 	$L__BB0_7;
	add.s32 	%r44, %r42, 1;
	mad.lo.s32 	%r43, %r6, %r2, %r42;
$L__BB0_6:
	cvt.rn.f64.s32 	%fd23, %r43;
	add.f64 	%fd24, %fd23, 0d3FE0000000000000;
	mul.f64 	%fd25, %fd1, %fd24;
	mul.f64 	%fd26, %fd25, %fd25;
	mov.f64 	%fd27, 0d3FF0000000000000;
	sub.f64 	%fd28, %fd27, %fd26;
	sqrt.rn.f64 	%fd29, %fd28;
	fma.rn.f64 	%fd30, %fd1, %fd29, %fd85;
	add.s32 	%r33, %r43, 1;
	cvt.rn.f64.s32 	%fd31, %r33;
	add.f64 	%fd32, %fd31, 0d3FE0000000000000;
	mul.f64 	%fd33, %fd1, %fd32;
	mul.f64 	%fd34, %fd33, %fd33;
	sub.f64 	%fd35, %fd27, %fd34;
	sqrt.rn.f64 	%fd36, %fd35;
	fma.rn.f64 	%fd37, %fd1, %fd36, %fd30;
	add.s32 	%r34, %r43, 2;
	cvt.rn.f64.s32 	%fd38, %r34;
	add.f64 	%fd39, %fd38, 0d3FE0000000000000;
	mul.f64 	%fd40, %fd1, %fd39;
	mul.f64 	%fd41, %fd40, %fd40;
	sub.f64 	%fd42, %fd27, %fd41;
	sqrt.rn.f64 	%fd43, %fd42;
	fma.rn.f64 	%fd44, %fd1, %fd43, %fd37;
	add.s32 	%r35, %r43, 3;
	cvt.rn.f64.s32 	%fd45, %r35;
	add.f64 	%fd46, %fd45, 0d3FE0000000000000;
	mul.f64 	%fd47, %fd1, %fd46;
	mul.f64 	%fd48, %fd47, %fd47;
	sub.f64 	%fd49, %fd27, %fd48;
	sqrt.rn.f64 	%fd50, %fd49;
	fma.rn.f64 	%fd85, %fd1, %fd50, %fd44;
	add.s32 	%r22, %r44, 4;
	add.s32 	%r36, %r44, 3;
	add.s32 	%r43, %r43, 4;
	setp.lt.s32 	%p5, %r36, %r5;
	mov.u32 	%r44, %r22;
	@%p5 bra 	$L__BB0_6;
$L__BB0_7:
	mul.f64 	%fd86, %fd85, 0d4010000000000000;
$L__BB0_8:
	shl.b32 	%r37, %r1, 3;
	mov.u32 	%r38, _ZZ8pikerneliPdE7scratch;
	add.s32 	%r24, %r38, %r37;
	st.shared.f64 	[%r24], %fd86;
	bar.sync 	0;
	setp.gt.u32 	%p6, %r1, 511;
	@%p6 bra 	$L__BB0_10;
	ld.shared.f64 	%fd51, [%r24+4096];
	ld.shared.f64 	%fd52, [%r24];
	add.f64 	%fd53, %fd51, %fd52;
	st.shared.f64 	[%r24], %fd53;
$L__BB0_10:
	bar.sync 	0;
	setp.gt.u32 	%p7, %r1, 255;
	@%p7 bra 	$L__BB0_12;
	ld.shared.f64 	%fd54, [%r24+2048];
	ld.shared.f64 	%fd55, [%r24];
	add.f64 	%fd56, %fd54, %fd55;
	st.shared.f64 	[%r24], %fd56;
$L__BB0_12:
	bar.sync 	0;
	setp.gt.u32 	%p8, %r1, 127;
	@%p8 bra 	$L__BB0_14;
	ld.shared.f64 	%fd57, [%r24+1024];
	ld.shared.f64 	%fd58, [%r24];
	add.f64 	%fd59, %fd57, %fd58;
	st.shared.f64 	[%r24], %fd59;
$L__BB0_14:
	bar.sync 	0;
	setp.gt.u32 	%p9, %r1, 63;
	@%p9 bra 	$L__BB0_16;
	ld.shared.f64 	%fd60, [%r24+512];
	ld.shared.f64 	%fd61, [%r24];
	add.f64 	%fd62, %fd60, %fd61;
	st.shared.f64 	[%r24], %fd62;
$L__BB0_16:
	bar.sync 	0;
	setp.gt.u32 	%p10, %r1, 31;
	@%p10 bra 	$L__BB0_18;
	ld.shared.f64 	%fd63, [%r24+256];
	ld.shared.f64 	%fd64, [%r24];
	add.f64 	%fd65, %fd63, %fd64;
	st.shared.f64 	[%r24], %fd65;
$L__BB0_18:
	bar.sync 	0;
	setp.gt.u32 	%p11, %r1, 15;
	@%p11 bra 	$L__BB0_20;
	ld.shared.f64 	%fd66, [%r24+128];
	ld.shared.f64 	%fd67, [%r24];
	add.f64 	%fd68, %fd66, %fd67;
	st.shared.f64 	[%r24], %fd68;
$L__BB0_20:
	bar.sync 	0;
	setp.gt.u32 	%p12, %r1, 7;
	@%p12 bra 	$L__BB0_22;
	ld.shared.f64 	%fd69, [%r24+64];
	ld.shared.f64 	%fd70, [%r24];
	add.f64 	%fd71, %fd69, %fd70;
	st.shared.f64 	[%r24], %fd71;
$L__BB0_22:
	bar.sync 	0;
	setp.gt.u32 	%p13, %r1, 3;
	@%p13 bra 	$L__BB0_24;
	ld.shared.f64 	%fd72, [%r24+32];
	ld.shared.f64 	%fd73, [%r24];
	add.f64 	%fd74, %fd72, %fd73;
	st.shared.f64 	[%r24], %fd74;
$L__BB0_24:
	bar.sync 	0;
	setp.gt.u32 	%p14, %r1, 1;
	@%p14 bra 	$L__BB0_26;
	ld.shared.f64 	%fd75, [%r24+16];
	ld.shared.f64 	%fd76, [%r24];
	add.f64 	%fd77, %fd75, %fd76;
	st.shared.f64 	[%r24], %fd77;
$L__BB0_26:
	bar.sync 	0;
	setp.ne.s32 	%p15, %r1, 0;
	@%p15 bra 	$L__BB0_28;
	ld.shared.f64 	%fd78, [_ZZ8pikerneliPdE7scratch];
	ld.shared.f64 	%fd79, [_ZZ8pikerneliPdE7scratch+8];
	add.f64 	%fd80, %fd78, %fd79;
	cvta.to.global.u64 	%rd2, %rd1;
	mul.wide.u32 	%rd3, %r3, 8;
	add.s64 	%rd4, %rd2, %rd3;
	st.global.f64 	[%rd4], %fd80;
$L__BB0_28:
	ret;

}
	// .globl	_Z5pisumiPd
.visible .entry _Z5pisumiPd(
	.param .u32 _Z5pisumiPd_param_0,
	.param .u64 .ptr .align 1 _Z5pisumiPd_param_1
)
{
	.reg .pred 	%p<5>;
	.reg .b32 	%r<11>;
	.reg .b64 	%rd<5>;
	.reg .b64 	%fd<8>;
	// demoted variable
	.shared .align 8 .b8 _ZZ5pisumiPdE7scratch[8192];
	ld.param.u32 	%r10, [_Z5pisumiPd_param_0];
	ld.param.u64 	%rd2, [_Z5pisumiPd_param_1];
	cvta.to.global.u64 	%rd1, %rd2;
	mov.u32 	%r1, %tid.x;
	mul.wide.u32 	%rd3, %r1, 8;
	add.s64 	%rd4, %rd1, %rd3;
	ld.global.f64 	%fd1, [%rd4];
	shl.b32 	%r6, %r1, 3;
	mov.u32 	%r7, _ZZ5pisumiPdE7scratch;
	add.s32 	%r2, %r7, %r6;
	st.shared.f64 	[%r2], %fd1;
	setp.lt.s32 	%p1, %r10, 3;
	@%p1 bra 	$L__BB1_4;
$L__BB1_1:
	shr.u32 	%r4, %r10, 1;
	bar.sync 	0;
	setp.ge.u32 	%p2, %r1, %r4;
	@%p2 bra 	$L__BB1_3;
	shl.b32 	%r8, %r4, 3;
	add.s32 	%r9, %r2, %r8;
	ld.shared.f64 	%fd2, [%r9];
	ld.shared.f64 	%fd3, [%r2];
	add.f64 	%fd4, %fd2, %fd3;
	st.shared.f64 	[%r2], %fd4;
$L__BB1_3:
	setp.gt.u32 	%p3, %r10, 5;
	mov.u32 	%r10, %r4;
	@%p3 bra 	$L__BB1_1;
$L__BB1_4:
	bar.sync 	0;
	setp.ne.s32 	%p4, %r1, 0;
	@%p4 bra 	$L__BB1_6;
	ld.shared.f64 	%fd5, [_ZZ5pisumiPdE7scratch];
	ld.shared.f64 	%fd6, [_ZZ5pisumiPdE7scratch+8];
	add.f64 	%fd7, %fd5, %fd6;
	st.global.f64 	[%rd1], %fd7;
$L__BB1_6:
	ret;

}


// ===== COMPILED SASS (sm_100) =====

	.target	sm_100

	.elftype	@"ET_EXEC"


//--------------------- .note.nv.tkinfo           --------------------------
	.section	.note.nv.tkinfo,"",@"SHT_NOTE"
	.sectionflags	@"SHF_NOTE_NV_TKINFO"
	.tkinfo
        /*0018*/ 	.word	0x00000002
        /*0030*/ 	.string	""
        /*0030*/ 	.string	"ptxas"
        /*0030*/ 	.string	"Cuda compilation tools, release 13.0, V13.0.88"
        /*0030*/ 	.string	"Build cuda_13.0.r13.0/compiler.36424714_0"
        /*0030*/ 	.string	"-arch sm_100 -m 64 "



//--------------------- .note.nv.cuinfo           --------------------------
	.section	.note.nv.cuinfo,"",@"SHT_NOTE"
	.sectionflags	@"SHF_NOTE_NV_CUINFO"
        /*0018*/ 	.short	0x0002
        /*001a*/ 	.short	0x0064
        /*001c*/ 	.short	0x0082
	.zero		2


//--------------------- .nv.info                  --------------------------
	.section	.nv.info,"",@"SHT_CUDA_INFO"
	.align	4


	//----- nvinfo : EIATTR_REGCOUNT
	.align		4
        /*0000*/ 	.byte	0x04, 0x2f
        /*0002*/ 	.short	(.L_1 - .L_0)
	.align		4
.L_0:
        /*0004*/ 	.word	index@(_Z8pikerneliPd)
        /*0008*/ 	.word	0x00000020


	//----- nvinfo : EIATTR_FRAME_SIZE
	.align		4
.L_1:
        /*000c*/ 	.byte	0x04, 0x11
        /*000e*/ 	.short	(.L_3 - .L_2)
	.align		4
.L_2:
        /*0010*/ 	.word	index@($__internal_1_$__cuda_sm20_dsqrt_rn_f64_mediumpath_v1)
        /*0014*/ 	.word	0x00000000


	//----- nvinfo : EIATTR_FRAME_SIZE
	.align		4
.L_3:
        /*0018*/ 	.byte	0x04, 0x11
        /*001a*/ 	.short	(.L_5 - .L_4)
	.align		4
.L_4:
        /*001c*/ 	.word	index@($__internal_0_$__cuda_sm20_dblrcp_rn_slowpath_v3)
        /*0020*/ 	.word	0x00000000


	//----- nvinfo : EIATTR_FRAME_SIZE
	.align		4
.L_5:
        /*0024*/ 	.byte	0x04, 0x11
        /*0026*/ 	.short	(.L_7 - .L_6)
	.align		4
.L_6:
        /*0028*/ 	.word	index@(_Z8pikerneliPd)
        /*002c*/ 	.word	0x00000000


	//----- nvinfo : EIATTR_REGCOUNT
	.align		4
.L_7:
        /*0030*/ 	.byte	0x04, 0x2f
        /*0032*/ 	.short	(.L_9 - .L_8)
	.align		4
.L_8:
        /*0034*/ 	.word	index@(_Z5pisumiPd)
        /*0038*/ 	.word	0x0000000c


	//----- nvinfo : EIATTR_FRAME_SIZE
	.align		4
.L_9:
        /*003c*/ 	.byte	0x04, 0x11
        /*003e*/ 	.short	(.L_11 - .L_10)
	.align		4
.L_10:
        /*0040*/ 	.word	index@(_Z5pisumiPd)
        /*0044*/ 	.word	0x00000000


	//----- nvinfo : EIATTR_MIN_STACK_SIZE
	.align		4
.L_11:
        /*0048*/ 	.byte	0x04, 0x12
        /*004a*/ 	.short	(.L_13 - .L_12)
	.align		4
.L_12:
        /*004c*/ 	.word	index@(_Z5pisumiPd)
        /*0050*/ 	.word	0x00000000


	//----- nvinfo : EIATTR_MIN_STACK_SIZE
	.align		4
.L_13:
        /*0054*/ 	.byte	0x04, 0x12
        /*0056*/ 	.short	(.L_15 - .L_14)
	.align		4
.L_14:
        /*0058*/ 	.word	index@(_Z8pikerneliPd)
        /*005c*/ 	.word	0x00000000
.L_15:


//--------------------- .nv.compat                --------------------------
	.section	.nv.compat,"",@"SHT_CUDA_COMPAT_INFO"
	.align	4
        /*0000*/ 	.byte	0x02, 0x09, 0x00, 0x00, 0x02, 0x02, 0x01, 0x00, 0x02, 0x05, 0x05, 0x00, 0x03, 0x07, 0x01, 0x01
        /*0010*/ 	.byte	0x02, 0x03, 0x00, 0x00, 0x02, 0x06, 0x01, 0x00, 0x04, 0x0b, 0x08, 0x00, 0x01, 0x00, 0x00, 0x00
        /*0020*/ 	.byte	0x00, 0x00, 0x00, 0x00


//--------------------- .nv.info._Z5pisumiPd      --------------------------
	.section	.nv.info._Z5pisumiPd,"",@"SHT_CUDA_INFO"
	.sectionflags	@""
	.align	4


	//----- nvinfo : EIATTR_CUDA_API_VERSION
	.align		4
        /*0000*/ 	.byte	0x04, 0x37
        /*0002*/ 	.short	(.L_17 - .L_16)
.L_16:
        /*0004*/ 	.word	0x00000082


	//----- nvinfo : EIATTR_KPARAM_INFO
	.align		4
.L_17:
        /*0008*/ 	.byte	0x04, 0x17
        /*000a*/ 	.short	(.L_19 - .L_18)
.L_18:
        /*000c*/ 	.word	0x00000000
        /*0010*/ 	.short	0x0001
        /*0012*/ 	.short	0x0008
        /*0014*/ 	.byte	0x00, 0xf5, 0x21, 0x00


	//----- nvinfo : EIATTR_KPARAM_INFO
	.align		4
.L_19:
        /*0018*/ 	.byte	0x04, 0x17
        /*001a*/ 	.short	(.L_21 - .L_20)
.L_20:
        /*001c*/ 	.word	0x00000000
        /*0020*/ 	.short	0x0000
        /*0022*/ 	.short	0x0000
        /*0024*/ 	.byte	0x00, 0xf0, 0x11, 0x00


	//----- nvinfo : EIATTR_SPARSE_MMA_MASK
	.align		4
.L_21:
        /*0028*/ 	.byte	0x03, 0x50
        /*002a*/ 	.short	0x0000


	//----- nvinfo : EIATTR_MAXREG_COUNT
	.align		4
        /*002c*/ 	.byte	0x03, 0x1b
        /*002e*/ 	.short	0x00ff


	//----- nvinfo : EIATTR_NUM_BARRIERS
	.align		4
        /*0030*/ 	.byte	0x02, 0x4c
        /*0032*/ 	.byte	0x01
	.zero		1


	//----- nvinfo : EIATTR_MERCURY_ISA_VERSION
	.align		4
        /*0034*/ 	.byte	0x03, 0x5f
        /*0036*/ 	.short	0x0101


	//----- nvinfo : EIATTR_VRC_CTA_INIT_COUNT
	.align		4
        /*0038*/ 	.byte	0x02, 0x4a
	.zero		1
	.zero		1


	//----- nvinfo : EIATTR_EXIT_INSTR_OFFSETS
	.align		4
        /*003c*/ 	.byte	0x04, 0x1c
        /*003e*/ 	.short	(.L_23 - .L_22)


	//   ....[0]....
.L_22:
        /*0040*/ 	.word	0x000001d0


	//   ....[1]....
        /*0044*/ 	.word	0x00000250


	//----- nvinfo : EIATTR_CBANK_PARAM_SIZE
	.align		4
.L_23:
        /*0048*/ 	.byte	0x03, 0x19
        /*004a*/ 	.short	0x0010


	//----- nvinfo : EIATTR_PARAM_CBANK
	.align		4
        /*004c*/ 	.byte	0x04, 0x0a
        /*004e*/ 	.short	(.L_25 - .L_24)
	.align		4
.L_24:
        /*0050*/ 	.word	index@(.nv.constant0._Z5pisumiPd)
        /*0054*/ 	.short	0x0380
        /*0056*/ 	.short	0x0010


	//----- nvinfo : EIATTR_SW_WAR
	.align		4
.L_25:
        /*0058*/ 	.byte	0x04, 0x36
        /*005a*/ 	.short	(.L_27 - .L_26)
.L_26:
        /*005c*/ 	.word	0x00000008
.L_27:


//--------------------- .nv.info._Z8pikerneliPd   --------------------------
	.section	.nv.info._Z8pikerneliPd,"",@"SHT_CUDA_INFO"
	.sectionflags	@""
	.align	4


	//----- nvinfo : EIATTR_CUDA_API_VERSION
	.align		4
        /*0000*/ 	.byte	0x04, 0x37
        /*0002*/ 	.short	(.L_29 - .L_28)
.L_28:
        /*0004*/ 	.word	0x00000082


	//----- nvinfo : EIATTR_KPARAM_INFO
	.align		4
.L_29:
        /*0008*/ 	.byte	0x04, 0x17
        /*000a*/ 	.short	(.L_31 - .L_30)
.L_30:
        /*000c*/ 	.word	0x00000000
        /*0010*/ 	.short	0x0001
        /*0012*/ 	.short	0x0008
        /*0014*/ 	.byte	0x00, 0xf5, 0x21, 0x00


	//----- nvinfo : EIATTR_KPARAM_INFO
	.align		4
.L_31:
        /*0018*/ 	.byte	0x04, 0x17
        /*001a*/ 	.short	(.L_33 - .L_32)
.L_32:
        /*001c*/ 	.word	0x00000000
        /*0020*/ 	.short	0x0000
        /*0022*/ 	.short	0x0000
        /*0024*/ 	.byte	0x00, 0xf0, 0x11, 0x00


	//----- nvinfo : EIATTR_SPARSE_MMA_MASK
	.align		4
.L_33:
        /*0028*/ 	.byte	0x03, 0x50
        /*002a*/ 	.short	0x0000


	//----- nvinfo : EIATTR_MAXREG_COUNT
	.align		4
        /*002c*/ 	.byte	0x03, 0x1b
        /*002e*/ 	.short	0x00ff


	//----- nvinfo : EIATTR_NUM_BARRIERS
	.align		4
        /*0030*/ 	.byte	0x02, 0x4c
        /*0032*/ 	.byte	0x01
	.zero		1


	//----- nvinfo : EIATTR_MERCURY_ISA_VERSION
	.align		4
        /*0034*/ 	.byte	0x03, 0x5f
        /*0036*/ 	.short	0x0101


	//----- nvinfo : EIATTR_VRC_CTA_INIT_COUNT
	.align		4
        /*0038*/ 	.byte	0x02, 0x4a
	.zero		1
	.zero		1


	//----- nvinfo : EIATTR_EXIT_INSTR_OFFSETS
	.align		4
        /*003c*/ 	.byte	0x04, 0x1c
        /*003e*/ 	.short	(.L_35 - .L_34)


	//   ....[0]....
.L_34:
        /*0040*/ 	.word	0x00001080


	//   ....[1]....
        /*0044*/ 	.word	0x000010f0


	//----- nvinfo : EIATTR_CRS_STACK_SIZE
	.align		4
.L_35:
        /*0048*/ 	.byte	0x04, 0x1e
        /*004a*/ 	.short	(.L_37 - .L_36)
.L_36:
        /*004c*/ 	.word	0x00000000


	//----- nvinfo : EIATTR_CBANK_PARAM_SIZE
	.align		4
.L_37:
        /*0050*/ 	.byte	0x03, 0x19
        /*0052*/ 	.short	0x0010


	//----- nvinfo : EIATTR_PARAM_CBANK
	.align		4
        /*0054*/ 	.byte	0x04, 0x0a
        /*0056*/ 	.short	(.L_39 - .L_38)
	.align		4
.L_38:
        /*0058*/ 	.word	index@(.nv.constant0._Z8pikerneliPd)
        /*005c*/ 	.short	0x0380
        /*005e*/ 	.short	0x0010


	//----- nvinfo : EIATTR_SW_WAR
	.align		4
.L_39:
        /*0060*/ 	.byte	0x04, 0x36
        /*0062*/ 	.short	(.L_41 - .L_40)
.L_40:
        /*0064*/ 	.word	0x00000008
.L_41:


//--------------------- .nv.callgraph             --------------------------
	.section	.nv.callgraph,"",@"SHT_CUDA_CALLGRAPH"
	.align	4
	.sectionentsize	8
	.align		4
        /*0000*/ 	.word	0x00000000
	.align		4
        /*0004*/ 	.word	0xffffffff
	.align		4
        /*0008*/ 	.word	0x00000000
	.align		4
        /*000c*/ 	.word	0xfffffffe
	.align		4
        /*0010*/ 	.word	0x00000000
	.align		4
        /*0014*/ 	.word	0xfffffffd
	.align		4
        /*0018*/ 	.word	0x00000000
	.align		4
        /*001c*/ 	.word	0xfffffffc


//--------------------- .text._Z5pisumiPd         --------------------------
	.section	.text._Z5pisumiPd,"ax",@progbits
	.align	128
        .global         _Z5pisumiPd
        .type           _Z5pisumiPd,@function
        .size           _Z5pisumiPd,(.L_x_31 - _Z5pisumiPd)
        .other          _Z5pisumiPd,@"STO_CUDA_ENTRY STV_DEFAULT"
_Z5pisumiPd:
.text._Z5pisumiPd:
[----:B------:R-:W-:Y:S01]  /*0000*/  LDC R1, c[0x0][0x37c] ;  /* 0x0000df00ff017b82 */ /* 0x000fe20000000800 */
[----:B------:R-:W0:Y:S07]  /*0010*/  S2R R9, SR_TID.X ;  /* 0x0000000000097919 */ /* 0x000e2e0000002100 */
[----:B------:R-:W0:Y:S01]  /*0020*/  LDC.64 R2, c[0x0][0x388] ;  /* 0x0000e200ff027b82 */ /* 0x000e220000000a00 */
[----:B------:R-:W1:Y:S01]  /*0030*/  LDCU.64 UR6, c[0x0][0x358] ;  /* 0x00006b00ff0677ac */ /* 0x000e620008000a00 */
[----:B------:R-:W2:Y:S01]  /*0040*/  LDCU UR8, c[0x0][0x380] ;  /* 0x00007000ff0877ac */ /* 0x000ea20008000800 */
[----:B0-----:R-:W-:-:S06]  /*0050*/  IMAD.WIDE.U32 R2, R9, 0x8, R2 ;  /* 0x0000000809027825 */ /* 0x001fcc00078e0002 */
[----:B-1----:R-:W3:Y:S01]  /*0060*/  LDG.E.64 R2, desc[UR6][R2.64] ;  /* 0x0000000602027981 */ /* 0x002ee2000c1e1b00 */
[----:B------:R-:W0:Y:S01]  /*0070*/  S2UR UR5, SR_CgaCtaId ;  /* 0x00000000000579c3 */ /* 0x000e220000008800 */
[----:B------:R-:W-:Y:S01]  /*0080*/  UMOV UR4, 0x400 ;  /* 0x0000040000047882 */ /* 0x000fe20000000000 */
[----:B--2---:R-:W-:Y:S01]  /*0090*/  UISETP.GE.AND UP0, UPT, UR8, 0x3, UPT ;  /* 0x000000030800788c */ /* 0x004fe2000bf06270 */
[----:B------:R-:W-:Y:S01]  /*00a0*/  ISETP.NE.AND P0, PT, R9, RZ, PT ;  /* 0x000000ff0900720c */ /* 0x000fe20003f05270 */
[----:B0-----:R-:W-:-:S06]  /*00b0*/  ULEA UR4, UR5, UR4, 0x18 ;  /* 0x0000000405047291 */ /* 0x001fcc000f8ec0ff */
[----:B------:R-:W-:-:S05]  /*00c0*/  LEA R7, R9, UR4, 0x3 ;  /* 0x0000000409077c11 */ /* 0x000fca000f8e18ff */
[----:B---3--:R0:W-:Y:S01]  /*00d0*/  STS.64 [R7], R2 ;  /* 0x0000000207007388 */ /* 0x0081e20000000a00 */
[----:B------:R-:W-:Y:S05]  /*00e0*/  BRA.U !UP0, `(.L_x_0) ;  /* 0x0000000108347547 */ /* 0x000fea000b800000 */
[----:B------:R-:W1:Y:S02]  /*00f0*/  LDCU UR4, c[0x0][0x380] ;  /* 0x00007000ff0477ac */ /* 0x000e640008000800 */
[----:B-1----:R-:W-:-:S07]  /*0100*/  IMAD.U32 R0, RZ, RZ, UR4 ;  /* 0x00000004ff007e24 */ /* 0x002fce000f8e00ff */
.L_x_1:
[----:B------:R-:W-:Y:S01]  /*0110*/  BAR.SYNC.DEFER_BLOCKING 0x0 ;  /* 0x0000000000007b1d */ /* 0x000fe20000010000 */
[----:B------:R-:W-:-:S04]  /*0120*/  SHF.R.U32.HI R8, RZ, 0x1, R0 ;  /* 0x00000001ff087819 */ /* 0x000fc80000011600 */
[----:B------:R-:W-:-:S13]  /*0130*/  ISETP.GE.U32.AND P1, PT, R9, R8, PT ;  /* 0x000000080900720c */ /* 0x000fda0003f26070 */
[----:B------:R-:W-:Y:S01]  /*0140*/  @!P1 IMAD R6, R8, 0x8, R7 ;  /* 0x0000000808069824 */ /* 0x000fe200078e0207 */
[----:B------:R-:W-:Y:S04]  /*0150*/  @!P1 LDS.64 R4, [R7] ;  /* 0x0000000007049984 */ /* 0x000fe80000000a00 */
[----:B0-----:R-:W0:Y:S02]  /*0160*/  @!P1 LDS.64 R2, [R6] ;  /* 0x0000000006029984 */ /* 0x001e240000000a00 */
[----:B0-----:R-:W-:-:S07]  /*0170*/  @!P1 DADD R2, R2, R4 ;  /* 0x0000000002029229 */ /* 0x001fce0000000004 */
[----:B------:R1:W-:Y:S01]  /*0180*/  @!P1 STS.64 [R7], R2 ;  /* 0x0000000207009388 */ /* 0x0003e20000000a00 */
[----:B------:R-:W-:Y:S01]  /*0190*/  ISETP.GT.U32.AND P1, PT, R0, 0x5, PT ;  /* 0x000000050000780c */ /* 0x000fe20003f24070 */
[----:B------:R-:W-:-:S12]  /*01a0*/  IMAD.MOV.U32 R0, RZ, RZ, R8 ;  /* 0x000000ffff007224 */ /* 0x000fd800078e0008 */
[----:B-1----:R-:W-:Y:S05]  /*01b0*/  @P1 BRA `(.L_x_1) ;  /* 0xfffffffc00d41947 */ /* 0x002fea000383ffff */
.L_x_0:
[----:B------:R-:W-:Y:S06]  /*01c0*/  BAR.SYNC.DEFER_BLOCKING 0x0 ;  /* 0x0000000000007b1d */ /* 0x000fec0000010000 */
[----:B------:R-:W-:Y:S05]  /*01d0*/  @P0 EXIT ;  /* 0x000000000000094d */ /* 0x000fea0003800000 */
[----:B------:R-:W1:Y:S01]  /*01e0*/  S2UR UR5, SR_CgaCtaId ;  /* 0x00000000000579c3 */ /* 0x000e620000008800 */
[----:B------:R-:W-:-:S07]  /*01f0*/  UMOV UR4, 0x400 ;  /* 0x0000040000047882 */ /* 0x000fce0000000000 */
[----:B0-----:R-:W0:Y:S01]  /*0200*/  LDC.64 R2, c[0x0][0x388] ;  /* 0x0000e200ff027b82 */ /* 0x001e220000000a00 */
[----:B-1----:R-:W-:-:S09]  /*0210*/  ULEA UR4, UR5, UR4, 0x18 ;  /* 0x0000000405047291 */ /* 0x002fd2000f8ec0ff */
[----:B------:R-:W1:Y:S02]  /*0220*/  LDS.128 R4, [UR4] ;  /* 0x00000004ff047984 */ /* 0x000e640008000c00 */
[----:B-1----:R-:W-:-:S07]  /*0230*/  DADD R4, R4, R6 ;  /* 0x0000000004047229 */ /* 0x002fce0000000006 */
[----:B0-----:R-:W-:Y:S01]  /*0240*/  STG.E.64 desc[UR6][R2.64], R4 ;  /* 0x0000000402007986 */ /* 0x001fe2000c101b06 */
[----:B------:R-:W-:Y:S05]  /*0250*/  EXIT ;  /* 0x000000000000794d */ /* 0x000fea0003800000 */
.L_x_2:
[----:B------:R-:W-:-:S00]  /*0260*/  BRA `(.L_x_2) ;  /* 0xfffffffc00fc7947 */ /* 0x000fc0000383ffff */
[----:B------:R-:W-:-:S00]  /*0270*/  NOP ;  /* 0x0000000000007918 */ /* 0x000fc00000000000 */
        /* <DEDUP_REMOVED lines=8> */
.L_x_31:


//--------------------- .text._Z8pikerneliPd      --------------------------
	.section	.text._Z8pikerneliPd,"ax",@progbits
	.align	128
        .global         _Z8pikerneliPd
        .type           _Z8pikerneliPd,@function
        .size           _Z8pikerneliPd,(.L_x_30 - _Z8pikerneliPd)
        .other          _Z8pikerneliPd,@"STO_CUDA_ENTRY STV_DEFAULT"
_Z8pikerneliPd:
.text._Z8pikerneliPd:
[----:B------:R-:W-:Y:S01]  /*0000*/  LDC R1, c[0x0][0x37c] ;  /* 0x0000df00ff017b82 */ /* 0x000fe20000000800 */
[----:B------:R-:W0:Y:S02]  /*0010*/  LDCU UR4, c[0x0][0x380] ;  /* 0x00007000ff0477ac */ /* 0x000e240008000800 */
[----:B0-----:R-:W0:Y:S08]  /*0020*/  I2F.F64 R2, UR4 ;  /* 0x0000000400027d12 */ /* 0x001e300008201c00 */
[----:B0-----:R-:W0:Y:S01]  /*0030*/  MUFU.RCP64H R5, R3 ;  /* 0x0000000300057308 */ /* 0x001e220000001800 */
[----:B------:R-:W-:-:S05]  /*0040*/  VIADD R4, R3, 0x300402 ;  /* 0x0030040203047836 */ /* 0x000fca0000000000 */
[----:B------:R-:W-:Y:S01]  /*0050*/  FSETP.GEU.AND P0, PT, |R4|, 5.8789094863358348022e-39, PT ;  /* 0x004004020400780b */ /* 0x000fe20003f0e200 */
[----:B0-----:R-:W-:-:S08]  /*0060*/  DFMA R6, -R2, R4, 1 ;  /* 0x3ff000000206742b */ /* 0x001fd00000000104 */
[----:B------:R-:W-:-:S08]  /*0070*/  DFMA R6, R6, R6, R6 ;  /* 0x000000060606722b */ /* 0x000fd00000000006 */
[----:B------:R-:W-:-:S08]  /*0080*/  DFMA R6, R4, R6, R4 ;  /* 0x000000060406722b */ /* 0x000fd00000000004 */
[----:B------:R-:W-:-:S08]  /*0090*/  DFMA R18, -R2, R6, 1 ;  /* 0x3ff000000212742b */ /* 0x000fd00000000106 */
[----:B------:R-:W-:Y:S01]  /*00a0*/  DFMA R18, R6, R18, R6 ;  /* 0x000000120612722b */ /* 0x000fe20000000006 */
[----:B------:R-:W-:Y:S10]  /*00b0*/  @P0 BRA `(.L_x_3) ;  /* 0x0000000000100947 */ /* 0x000ff40003800000 */
[----:B------:R-:W-:-:S05]  /*00c0*/  LOP3.LUT R0, R3, 0x7fffffff, RZ, 0xc0, !PT ;  /* 0x7fffffff03007812 */ /* 0x000fca00078ec0ff */
[----:B------:R-:W-:Y:S01]  /*00d0*/  VIADD R6, R0, 0xfff00000 ;  /* 0xfff0000000067836 */ /* 0x000fe20000000000 */
[----:B------:R-:W-:-:S07]  /*00e0*/  MOV R0, 0x100 ;  /* 0x0000010000007802 */ /* 0x000fce0000000f00 */
[----:B------:R-:W-:Y:S05]  /*00f0*/  CALL.REL.NOINC `($__internal_0_$__cuda_sm20_dblrcp_rn_slowpath_v3) ;  /* 0x0000001000007944 */ /* 0x000fea0003c00000 */
.L_x_3:
[----:B------:R-:W0:Y:S01]  /*0100*/  LDCU UR5, c[0x0][0x380] ;  /* 0x00007000ff0577ac */ /* 0x000e220008000800 */
[----:B------:R-:W1:Y:S01]  /*0110*/  S2R R3, SR_TID.X ;  /* 0x0000000000037919 */ /* 0x000e620000002100 */
[----:B------:R-:W-:Y:S01]  /*0120*/  CS2R R16, SRZ ;  /* 0x0000000000107805 */ /* 0x000fe2000001ff00 */
[----:B------:R-:W2:Y:S01]  /*0130*/  S2R R2, SR_CTAID.X ;  /* 0x0000000000027919 */ /* 0x000ea20000002500 */
[----:B0-----:R-:W-:Y:S02]  /*0140*/  UISETP.GE.AND UP0, UPT, UR5, 0x10000, UPT ;  /* 0x000100000500788c */ /* 0x001fe4000bf06270 */
[----:B------:R-:W-:-:S04]  /*0150*/  USHF.R.S32.HI UR4, URZ, 0x1f, UR5 ;  /* 0x0000001fff047899 */ /* 0x000fc80008011405 */
[----:B------:R-:W-:-:S03]  /*0160*/  ULEA.HI UR4, UR4, UR5, URZ, 0x10 ;  /* 0x0000000504047291 */ /* 0x000fc6000f8f80ff */
[----:B------:R-:W-:Y:S09]  /*0170*/  BRA.U !UP0, `(.L_x_4) ;  /* 0x0000000908cc7547 */ /* 0x000ff2000b800000 */
[----:B------:R-:W-:Y:S01]  /*0180*/  USHF.R.S32.HI UR4, URZ, 0x10, UR4 ;  /* 0x00000010ff047899 */ /* 0x000fe20008011404 */
[----:B------:R-:W-:Y:S01]  /*0190*/  BSSY.RECONVERGENT B0, `(.L_x_5) ;  /* 0x0000031000007945 */ /* 0x000fe20003800200 */
[----:B--2---:R-:W-:Y:S01]  /*01a0*/  IMAD.SHL.U32 R22, R2, 0x400, RZ ;  /* 0x0000040002167824 */ /* 0x004fe200078e00ff */
[----:B------:R-:W-:-:S03]  /*01b0*/  CS2R R16, SRZ ;  /* 0x0000000000107805 */ /* 0x000fc6000001ff00 */
[----:B-1----:R-:W-:-:S04]  /*01c0*/  IMAD R24, R3, UR4, RZ ;  /* 0x0000000403187c24 */ /* 0x002fc8000f8e02ff */
[----:B------:R-:W-:Y:S02]  /*01d0*/  VIADD R0, R24, UR4 ;  /* 0x0000000418007c36 */ /* 0x000fe40008000000 */
[----:B------:R-:W-:-:S03]  /*01e0*/  IMAD.MOV.U32 R9, RZ, RZ, R24 ;  /* 0x000000ffff097224 */ /* 0x000fc600078e0018 */
[----:B------:R-:W-:-:S04]  /*01f0*/  VIADDMNMX R23, R24, 0x1, R0, !PT ;  /* 0x0000000118177846 */ /* 0x000fc80007800100 */
[----:B------:R-:W-:-:S04]  /*0200*/  IADD3 R4, PT, PT, -R24, R23, RZ ;  /* 0x0000001718047210 */ /* 0x000fc80007ffe1ff */
[----:B------:R-:W-:-:S13]  /*0210*/  LOP3.LUT P0, R4, R4, 0x3, RZ, 0xc0, !PT ;  /* 0x0000000304047812 */ /* 0x000fda000780c0ff */
[----:B------:R-:W-:Y:S05]  /*0220*/  @!P0 BRA `(.L_x_6) ;  /* 0x00000000009c8947 */ /* 0x000fea0003800000 */
[----:B------:R-:W-:Y:S01]  /*0230*/  IMAD.IADD R10, R22, 0x1, R3 ;  /* 0x00000001160a7824 */ /* 0x000fe200078e0203 */
[----:B------:R-:W-:Y:S01]  /*0240*/  IADD3 R11, PT, PT, -R4, RZ, RZ ;  /* 0x000000ff040b7210 */ /* 0x000fe20007ffe1ff */
[----:B------:R-:W-:Y:S01]  /*0250*/  IMAD.MOV.U32 R9, RZ, RZ, R24 ;  /* 0x000000ffff097224 */ /* 0x000fe200078e0018 */
[----:B------:R-:W-:Y:S01]  /*0260*/  CS2R R16, SRZ ;  /* 0x0000000000107805 */ /* 0x000fe2000001ff00 */
[----:B------:R-:W-:-:S07]  /*0270*/  IMAD R10, R10, UR4, RZ ;  /* 0x000000040a0a7c24 */ /* 0x000fce000f8e02ff */
.L_x_9:
[----:B------:R-:W0:Y:S01]  /*0280*/  I2F.F64 R4, R10 ;  /* 0x0000000a00047312 */ /* 0x000e220000201c00 */
[----:B------:R-:W-:Y:S01]  /*0290*/  VIADD R11, R11, 0x1 ;  /* 0x000000010b0b7836 */ /* 0x000fe20000000000 */
[----:B------:R-:W-:Y:S04]  /*02a0*/  BSSY.RECONVERGENT B1, `(.L_x_7) ;  /* 0x000001b000017945 */ /* 0x000fe80003800200 */
[----:B------:R-:W-:Y:S01]  /*02b0*/  ISETP.NE.AND P0, PT, R11, RZ, PT ;  /* 0x000000ff0b00720c */ /* 0x000fe20003f05270 */
[----:B0-----:R-:W-:-:S08]  /*02c0*/  DADD R4, R4, 0.5 ;  /* 0x3fe0000004047429 */ /* 0x001fd00000000000 */
[----:B------:R-:W-:-:S08]  /*02d0*/  DMUL R4, R4, R18 ;  /* 0x0000001204047228 */ /* 0x000fd00000000000 */
[----:B------:R-:W-:Y:S01]  /*02e0*/  DFMA R20, -R4, R4, 1 ;  /* 0x3ff000000414742b */ /* 0x000fe20000000104 */
[----:B------:R-:W-:Y:S01]  /*02f0*/  IMAD.MOV.U32 R4, RZ, RZ, 0x0 ;  /* 0x00000000ff047424 */ /* 0x000fe200078e00ff */
[----:B------:R-:W-:-:S04]  /*0300*/  MOV R5, 0x3fd80000 ;  /* 0x3fd8000000057802 */ /* 0x000fc80000000f00 */
[----:B------:R-:W0:Y:S04]  /*0310*/  MUFU.RSQ64H R15, R21 ;  /* 0x00000015000f7308 */ /* 0x000e280000001c00 */
[----:B------:R-:W-:-:S05]  /*0320*/  VIADD R14, R21, 0xfcb00000 ;  /* 0xfcb00000150e7836 */ /* 0x000fca0000000000 */
[----:B------:R-:W-:Y:S01]  /*0330*/  ISETP.GE.U32.AND P1, PT, R14, 0x7ca00000, PT ;  /* 0x7ca000000e00780c */ /* 0x000fe20003f26070 */
[----:B0-----:R-:W-:-:S08]  /*0340*/  DMUL R6, R14, R14 ;  /* 0x0000000e0e067228 */ /* 0x001fd00000000000 */
[----:B------:R-:W-:-:S08]  /*0350*/  DFMA R6, R20, -R6, 1 ;  /* 0x3ff000001406742b */ /* 0x000fd00000000806 */
[----:B------:R-:W-:Y:S02]  /*0360*/  DFMA R4, R6, R4, 0.5 ;  /* 0x3fe000000604742b */ /* 0x000fe40000000004 */
[----:B------:R-:W-:-:S08]  /*0370*/  DMUL R26, R14, R6 ;  /* 0x000000060e1a7228 */ /* 0x000fd00000000000 */
[----:B------:R-:W-:-:S08]  /*0380*/  DFMA R26, R4, R26, R14 ;  /* 0x0000001a041a722b */ /* 0x000fd0000000000e */
[----:B------:R-:W-:Y:S02]  /*0390*/  DMUL R6, R20, R26 ;  /* 0x0000001a14067228 */ /* 0x000fe40000000000 */
[----:B------:R-:W-:Y:S02]  /*03a0*/  VIADD R5, R27, 0xfff00000 ;  /* 0xfff000001b057836 */ /* 0x000fe40000000000 */
[----:B------:R-:W-:-:S04]  /*03b0*/  IMAD.MOV.U32 R4, RZ, RZ, R26 ;  /* 0x000000ffff047224 */ /* 0x000fc800078e001a */
[----:B------:R-:W-:-:S08]  /*03c0*/  DFMA R12, R6, -R6, R20 ;  /* 0x80000006060c722b */ /* 0x000fd00000000014 */
[----:B------:R-:W-:Y:S01]  /*03d0*/  DFMA R28, R12, R4, R6 ;  /* 0x000000040c1c722b */ /* 0x000fe20000000006 */
[----:B------:R-:W-:Y:S10]  /*03e0*/  @!P1 BRA `(.L_x_8) ;  /* 0x0000000000189947 */ /* 0x000ff40003800000 */
[----:B------:R-:W-:Y:S01]  /*03f0*/  MOV R8, R26 ;  /* 0x0000001a00087202 */ /* 0x000fe20000000f00 */
[----:B------:R-:W-:Y:S01]  /*0400*/  IMAD.MOV.U32 R15, RZ, RZ, R21 ;  /* 0x000000ffff0f7224 */ /* 0x000fe200078e0015 */
[----:B------:R-:W-:-:S07]  /*0410*/  MOV R4, 0x430 ;  /* 0x0000043000047802 */ /* 0x000fce0000000f00 */
[----:B------:R-:W-:Y:S05]  /*0420*/  CALL.REL.NOINC `($__internal_1_$__cuda_sm20_dsqrt_rn_f64_mediumpath_v1) ;  /* 0x0000000c00d47944 */ /* 0x000fea0003c00000 */
[----:B------:R-:W-:Y:S02]  /*0430*/  IMAD.MOV.U32 R28, RZ, RZ, R20 ;  /* 0x000000ffff1c7224 */ /* 0x000fe400078e0014 */
[----:B------:R-:W-:-:S07]  /*0440*/  IMAD.MOV.U32 R29, RZ, RZ, R21 ;  /* 0x000000ffff1d7224 */ /* 0x000fce00078e0015 */
.L_x_8:
[----:B------:R-:W-:Y:S05]  /*0450*/  BSYNC.RECONVERGENT B1 ;  /* 0x0000000000017941 */ /* 0x000fea0003800200 */
.L_x_7:
[----:B------:R-:W-:Y:S01]  /*0460*/  DFMA R16, R28, R18, R16 ;  /* 0x000000121c10722b */ /* 0x000fe20000000010 */
[----:B------:R-:W-:Y:S01]  /*0470*/  IADD3 R9, PT, PT, R9, 0x1, RZ ;  /* 0x0000000109097810 */ /* 0x000fe20007ffe0ff */
[----:B------:R-:W-:Y:S01]  /*0480*/  VIADD R10, R10, 0x1 ;  /* 0x000000010a0a7836 */ /* 0x000fe20000000000 */
[----:B------:R-:W-:Y:S08]  /*0490*/  @P0 BRA `(.L_x_9) ;  /* 0xfffffffc00780947 */ /* 0x000ff0000383ffff */
.L_x_6:
[----:B------:R-:W-:Y:S05]  /*04a0*/  BSYNC.RECONVERGENT B0 ;  /* 0x0000000000007941 */ /* 0x000fea0003800200 */
.L_x_5:
[----:B------:R-:W-:Y:S01]  /*04b0*/  IMAD.IADD R23, R24, 0x1, -R23 ;  /* 0x0000000118177824 */ /* 0x000fe200078e0a17 */
[----:B------:R-:W-:Y:S04]  /*04c0*/  BSSY.RECONVERGENT B0, `(.L_x_10) ;  /* 0x000007d000007945 */ /* 0x000fe80003800200 */
[----:B------:R-:W-:-:S13]  /*04d0*/  ISETP.GT.U32.AND P0, PT, R23, -0x4, PT ;  /* 0xfffffffc1700780c */ /* 0x000fda0003f04070 */
[----:B------:R-:W-:Y:S05]  /*04e0*/  @P0 BRA `(.L_x_11) ;  /* 0x0000000400e80947 */ /* 0x000fea0003800000 */
[----:B------:R-:W-:Y:S02]  /*04f0*/  IMAD R10, R22, UR4, R9 ;  /* 0x00000004160a7c24 */ /* 0x000fe4000f8e0209 */
[----:B------:R-:W-:-:S07]  /*0500*/  VIADD R9, R9, 0x1 ;  /* 0x0000000109097836 */ /* 0x000fce0000000000 */
.L_x_20:
[----:B------:R-:W0:Y:S01]  /*0510*/  I2F.F64 R4, R10 ;  /* 0x0000000a00047312 */ /* 0x000e220000201c00 */
[----:B------:R-:W-:Y:S01]  /*0520*/  IMAD.MOV.U32 R6, RZ, RZ, 0x0 ;  /* 0x00000000ff067424 */ /* 0x000fe200078e00ff */
[----:B------:R-:W-:Y:S01]  /*0530*/  BSSY.RECONVERGENT B1, `(.L_x_12) ;  /* 0x0000018000017945 */ /* 0x000fe20003800200 */
[----:B------:R-:W-:Y:S01]  /*0540*/  IMAD.MOV.U32 R7, RZ, RZ, 0x3fd80000 ;  /* 0x3fd80000ff077424 */ /* 0x000fe200078e00ff */
[----:B0-----:R-:W-:-:S08]  /*0550*/  DADD R4, R4, 0.5 ;  /* 0x3fe0000004047429 */ /* 0x001fd00000000000 */
[----:B------:R-:W-:-:S08]  /*0560*/  DMUL R4, R4, R18 ;  /* 0x0000001204047228 */ /* 0x000fd00000000000 */
[----:B------:R-:W-:-:S06]  /*0570*/  DFMA R22, -R4, R4, 1 ;  /* 0x3ff000000416742b */ /* 0x000fcc0000000104 */
[----:B------:R-:W0:Y:S04]  /*0580*/  MUFU.RSQ64H R15, R23 ;  /* 0x00000017000f7308 */ /* 0x000e280000001c00 */
[----:B------:R-:W-:-:S04]  /*0590*/  IADD3 R14, PT, PT, R23, -0x3500000, RZ ;  /* 0xfcb00000170e7810 */ /* 0x000fc80007ffe0ff */
[----:B------:R-:W-:Y:S02]  /*05a0*/  ISETP.GE.U32.AND P0, PT, R14, 0x7ca00000, PT ;  /* 0x7ca000000e00780c */ /* 0x000fe40003f06070 */
[----:B0-----:R-:W-:-:S08]  /*05b0*/  DMUL R4, R14, R14 ;  /* 0x0000000e0e047228 */ /* 0x001fd00000000000 */
[----:B------:R-:W-:-:S08]  /*05c0*/  DFMA R4, R22, -R4, 1 ;  /* 0x3ff000001604742b */ /* 0x000fd00000000804 */
[----:B------:R-:W-:Y:S02]  /*05d0*/  DFMA R6, R4, R6, 0.5 ;  /* 0x3fe000000406742b */ /* 0x000fe40000000006 */
[----:B------:R-:W-:-:S08]  /*05e0*/  DMUL R4, R14, R4 ;  /* 0x000000040e047228 */ /* 0x000fd00000000000 */
[----:B------:R-:W-:-:S08]  /*05f0*/  DFMA R24, R6, R4, R14 ;  /* 0x000000040618722b */ /* 0x000fd0000000000e */
[----:B------:R-:W-:Y:S02]  /*0600*/  DMUL R6, R22, R24 ;  /* 0x0000001816067228 */ /* 0x000fe40000000000 */
[----:B------:R-:W-:Y:S01]  /*0610*/  VIADD R5, R25, 0xfff00000 ;  /* 0xfff0000019057836 */ /* 0x000fe20000000000 */
[----:B------:R-:W-:-:S05]  /*0620*/  MOV R4, R24 ;  /* 0x0000001800047202 */ /* 0x000fca0000000f00 */
[----:B------:R-:W-:-:S08]  /*0630*/  DFMA R12, R6, -R6, R22 ;  /* 0x80000006060c722b */ /* 0x000fd00000000016 */
[----:B------:R-:W-:Y:S01]  /*0640*/  DFMA R20, R12, R4, R6 ;  /* 0x000000040c14722b */ /* 0x000fe20000000006 */
[----:B------:R-:W-:Y:S10]  /*0650*/  @!P0 BRA `(.L_x_13) ;  /* 0x0000000000148947 */ /* 0x000ff40003800000 */
[----:B------:R-:W-:Y:S01]  /*0660*/  IMAD.MOV.U32 R8, RZ, RZ, R24 ;  /* 0x000000ffff087224 */ /* 0x000fe200078e0018 */
[----:B------:R-:W-:Y:S01]  /*0670*/  MOV R4, 0x6b0 ;  /* 0x000006b000047802 */ /* 0x000fe20000000f00 */
[----:B------:R-:W-:Y:S02]  /*0680*/  IMAD.MOV.U32 R20, RZ, RZ, R22 ;  /* 0x000000ffff147224 */ /* 0x000fe400078e0016 */
[----:B------:R-:W-:-:S07]  /*0690*/  IMAD.MOV.U32 R15, RZ, RZ, R23 ;  /* 0x000000ffff0f7224 */ /* 0x000fce00078e0017 */
[----:B------:R-:W-:Y:S05]  /*06a0*/  CALL.REL.NOINC `($__internal_1_$__cuda_sm20_dsqrt_rn_f64_mediumpath_v1) ;  /* 0x0000000c00347944 */ /* 0x000fea0003c00000 */
.L_x_13:
[----:B------:R-:W-:Y:S05]  /*06b0*/  BSYNC.RECONVERGENT B1 ;  /* 0x0000000000017941 */ /* 0x000fea0003800200 */
.L_x_12:
[----:B------:R-:W-:Y:S01]  /*06c0*/  IADD3 R6, PT, PT, R10, 0x1, RZ ;  /* 0x000000010a067810 */ /* 0x000fe20007ffe0ff */
[----:B------:R-:W-:Y:S01]  /*06d0*/  IMAD.MOV.U32 R24, RZ, RZ, 0x0 ;  /* 0x00000000ff187424 */ /* 0x000fe200078e00ff */
[----:B------:R-:W-:Y:S01]  /*06e0*/  DFMA R16, R20, R18, R16 ;  /* 0x000000121410722b */ /* 0x000fe20000000010 */
[----:B------:R-:W-:Y:S01]  /*06f0*/  IMAD.MOV.U32 R25, RZ, RZ, 0x3fd80000 ;  /* 0x3fd80000ff197424 */ /* 0x000fe200078e00ff */
[----:B------:R-:W0:Y:S01]  /*0700*/  I2F.F64 R4, R6 ;  /* 0x0000000600047312 */ /* 0x000e220000201c00 */
[----:B------:R-:W-:Y:S01]  /*0710*/  BSSY.RECONVERGENT B1, `(.L_x_14) ;  /* 0x0000017000017945 */ /* 0x000fe20003800200 */
[----:B0-----:R-:W-:-:S08]  /*0720*/  DADD R4, R4, 0.5 ;  /* 0x3fe0000004047429 */ /* 0x001fd00000000000 */
[----:B------:R-:W-:-:S08]  /*0730*/  DMUL R4, R4, R18 ;  /* 0x0000001204047228 */ /* 0x000fd00000000000 */
[----:B------:R-:W-:-:S06]  /*0740*/  DFMA R22, -R4, R4, 1 ;  /* 0x3ff000000416742b */ /* 0x000fcc0000000104 */
        /* <DEDUP_REMOVED lines=9> */
[----:B------:R-:W-:Y:S01]  /*07e0*/  IADD3 R5, PT, PT, R25, -0x100000, RZ ;  /* 0xfff0000019057810 */ /* 0x000fe20007ffe0ff */
[----:B------:R-:W-:-:S05]  /*07f0*/  IMAD.MOV.U32 R4, RZ, RZ, R24 ;  /* 0x000000ffff047224 */ /* 0x000fca00078e0018 */
[----:B------:R-:W-:-:S08]  /*0800*/  DFMA R12, R6, -R6, R22 ;  /* 0x80000006060c722b */ /* 0x000fd00000000016 */
[----:B------:R-:W-:Y:S01]  /*0810*/  DFMA R20, R12, R4, R6 ;  /* 0x000000040c14722b */ /* 0x000fe20000000006 */
[----:B------:R-:W-:Y:S10]  /*0820*/  @!P0 BRA `(.L_x_15) ;  /* 0x0000000000148947 */ /* 0x000ff40003800000 */
[----:B------:R-:W-:Y:S01]  /*0830*/  IMAD.MOV.U32 R8, RZ, RZ, R24 ;  /* 0x000000ffff087224 */ /* 0x000fe200078e0018 */
[----:B------:R-:W-:Y:S01]  /*0840*/  MOV R15, R23 ;  /* 0x00000017000f7202 */ /* 0x000fe20000000f00 */
[----:B------:R-:W-:Y:S01]  /*0850*/  IMAD.MOV.U32 R20, RZ, RZ, R22 ;  /* 0x000000ffff147224 */ /* 0x000fe200078e0016 */
[----:B------:R-:W-:-:S07]  /*0860*/  MOV R4, 0x880 ;  /* 0x0000088000047802 */ /* 0x000fce0000000f00 */
[----:B------:R-:W-:Y:S05]  /*0870*/  CALL.REL.NOINC `($__internal_1_$__cuda_sm20_dsqrt_rn_f64_mediumpath_v1) ;  /* 0x0000000800c07944 */ /* 0x000fea0003c00000 */
.L_x_15:
[----:B------:R-:W-:Y:S05]  /*0880*/  BSYNC.RECONVERGENT B1 ;  /* 0x0000000000017941 */ /* 0x000fea0003800200 */
.L_x_14:
[----:B------:R-:W-:Y:S01]  /*0890*/  VIADD R6, R10, 0x2 ;  /* 0x000000020a067836 */ /* 0x000fe20000000000 */
[----:B------:R-:W-:Y:S01]  /*08a0*/  MOV R25, 0x3fd80000 ;  /* 0x3fd8000000197802 */ /* 0x000fe20000000f00 */
[----:B------:R-:W-:Y:S01]  /*08b0*/  IMAD.MOV.U32 R24, RZ, RZ, 0x0 ;  /* 0x00000000ff187424 */ /* 0x000fe200078e00ff */
[----:B------:R-:W-:Y:S01]  /*08c0*/  DFMA R16, R20, R18, R16 ;  /* 0x000000121410722b */ /* 0x000fe20000000010 */
        /* <DEDUP_REMOVED lines=24> */
.L_x_17:
[----:B------:R-:W-:Y:S05]  /*0a50*/  BSYNC.RECONVERGENT B1 ;  /* 0x0000000000017941 */ /* 0x000fea0003800200 */
.L_x_16:
[----:B------:R-:W-:Y:S01]  /*0a60*/  VIADD R6, R10, 0x3 ;  /* 0x000000030a067836 */ /* 0x000fe20000000000 */
[----:B------:R-:W-:Y:S01]  /*0a70*/  DFMA R16, R20, R18, R16 ;  /* 0x000000121410722b */ /* 0x000fe20000000010 */
[----:B------:R-:W-:Y:S01]  /*0a80*/  IMAD.MOV.U32 R24, RZ, RZ, 0x0 ;  /* 0x00000000ff187424 */ /* 0x000fe200078e00ff */
[----:B------:R-:W-:Y:S01]  /*0a90*/  BSSY.RECONVERGENT B1, `(.L_x_18) ;  /* 0x0000019000017945 */ /* 0x000fe20003800200 */
[----:B------:R-:W0:Y:S01]  /*0aa0*/  I2F.F64 R4, R6 ;  /* 0x0000000600047312 */ /* 0x000e220000201c00 */
        /* <DEDUP_REMOVED lines=23> */
.L_x_19:
[----:B------:R-:W-:Y:S05]  /*0c20*/  BSYNC.RECONVERGENT B1 ;  /* 0x0000000000017941 */ /* 0x000fea0003800200 */
.L_x_18:
[C---:B------:R-:W-:Y:S01]  /*0c30*/  VIADD R5, R9.reuse, 0x3 ;  /* 0x0000000309057836 */ /* 0x040fe20000000000 */
[----:B------:R-:W-:Y:S01]  /*0c40*/  DFMA R16, R20, R18, R16 ;  /* 0x000000121410722b */ /* 0x000fe20000000010 */
[----:B------:R-:W-:Y:S01]  /*0c50*/  IADD3 R9, PT, PT, R9, 0x4, RZ ;  /* 0x0000000409097810 */ /* 0x000fe20007ffe0ff */
[----:B------:R-:W-:Y:S02]  /*0c60*/  VIADD R10, R10, 0x4 ;  /* 0x000000040a0a7836 */ /* 0x000fe40000000000 */
[----:B------:R-:W-:-:S13]  /*0c70*/  ISETP.GE.AND P0, PT, R5, R0, PT ;  /* 0x000000000500720c */ /* 0x000fda0003f06270 */
[----:B------:R-:W-:Y:S05]  /*0c80*/  @!P0 BRA `(.L_x_20) ;  /* 0xfffffff800208947 */ /* 0x000fea000383ffff */
.L_x_11:
[----:B------:R-:W-:Y:S05]  /*0c90*/  BSYNC.RECONVERGENT B0 ;  /* 0x0000000000007941 */ /* 0x000fea0003800200 */
.L_x_10:
[----:B------:R-:W-:-:S11]  /*0ca0*/  DMUL R16, R16, 4 ;  /* 0x4010000010107828 */ /* 0x000fd60000000000 */
.L_x_4:
[----:B------:R-:W0:Y:S01]  /*0cb0*/  S2UR UR5, SR_CgaCtaId ;  /* 0x00000000000579c3 */ /* 0x000e220000008800 */
[----:B------:R-:W-:Y:S01]  /*0cc0*/  UMOV UR4, 0x400 ;  /* 0x0000040000047882 */ /* 0x000fe20000000000 */
[C---:B-1----:R-:W-:Y:S02]  /*0cd0*/  ISETP.GT.U32.AND P0, PT, R3.reuse, 0x1ff, PT ;  /* 0x000001ff0300780c */ /* 0x042fe40003f04070 */
[----:B------:R-:W-:Y:S01]  /*0ce0*/  ISETP.GT.U32.AND P1, PT, R3, 0xff, PT ;  /* 0x000000ff0300780c */ /* 0x000fe20003f24070 */
[----:B0-----:R-:W-:-:S06]  /*0cf0*/  ULEA UR4, UR5, UR4, 0x18 ;  /* 0x0000000405047291 */ /* 0x001fcc000f8ec0ff */
[----:B------:R-:W-:-:S05]  /*0d00*/  LEA R0, R3, UR4, 0x3 ;  /* 0x0000000403007c11 */ /* 0x000fca000f8e18ff */
[----:B------:R-:W-:Y:S01]  /*0d10*/  STS.64 [R0], R16 ;  /* 0x0000001000007388 */ /* 0x000fe20000000a00 */
[----:B------:R-:W-:Y:S06]  /*0d20*/  BAR.SYNC.DEFER_BLOCKING 0x0 ;  /* 0x0000000000007b1d */ /* 0x000fec0000010000 */
[----:B------:R-:W-:Y:S04]  /*0d30*/  @!P0 LDS.64 R4, [R0+0x1000] ;  /* 0x0010000000048984 */ /* 0x000fe80000000a00 */
[----:B------:R-:W0:Y:S02]  /*0d40*/  @!P0 LDS.64 R6, [R0] ;  /* 0x0000000000068984 */ /* 0x000e240000000a00 */
[----:B0-----:R-:W-:-:S07]  /*0d50*/  @!P0 DADD R4, R4, R6 ;  /* 0x0000000004048229 */ /* 0x001fce0000000006 */
[----:B------:R-:W-:Y:S01]  /*0d60*/  @!P0 STS.64 [R0], R4 ;  /* 0x0000000400008388 */ /* 0x000fe20000000a00 */
[----:B------:R-:W-:Y:S01]  /*0d70*/  BAR.SYNC.DEFER_BLOCKING 0x0 ;  /* 0x0000000000007b1d */ /* 0x000fe20000010000 */
[----:B------:R-:W-:-:S05]  /*0d80*/  ISETP.GT.U32.AND P0, PT, R3, 0x7f, PT ;  /* 0x0000007f0300780c */ /* 0x000fca0003f04070 */
        /* <DEDUP_REMOVED lines=41> */
[----:B------:R-:W-:-:S05]  /*1020*/  ISETP.NE.AND P1, PT, R3, RZ, PT ;  /* 0x000000ff0300720c */ /* 0x000fca0003f25270 */
[----:B------:R-:W-:Y:S04]  /*1030*/  @!P0 LDS.64 R8, [R0+0x10] ;  /* 0x0000100000088984 */ /* 0x000fe80000000a00 */
[----:B------:R-:W0:Y:S02]  /*1040*/  @!P0 LDS.64 R10, [R0] ;  /* 0x00000000000a8984 */ /* 0x000e240000000a00 */
[----:B0-----:R-:W-:-:S07]  /*1050*/  @!P0 DADD R8, R8, R10 ;  /* 0x0000000008088229 */ /* 0x001fce000000000a */
[----:B------:R0:W-:Y:S01]  /*1060*/  @!P0 STS.64 [R0], R8 ;  /* 0x0000000800008388 */ /* 0x0001e20000000a00 */
[----:B------:R-:W-:Y:S06]  /*1070*/  BAR.SYNC.DEFER_BLOCKING 0x0 ;  /* 0x0000000000007b1d */ /* 0x000fec0000010000 */
[----:B------:R-:W-:Y:S05]  /*1080*/  @P1 EXIT ;  /* 0x000000000000194d */ /* 0x000fea0003800000 */
[----:B------:R-:W1:Y:S01]  /*1090*/  LDS.128 R4, [UR4] ;  /* 0x00000004ff047984 */ /* 0x000e620008000c00 */
[----:B0-----:R-:W2:Y:S01]  /*10a0*/  LDC.64 R8, c[0x0][0x388] ;  /* 0x0000e200ff087b82 */ /* 0x001ea20000000a00 */
[----:B------:R-:W0:Y:S01]  /*10b0*/  LDCU.64 UR6, c[0x0][0x358] ;  /* 0x00006b00ff0677ac */ /* 0x000e220008000a00 */
[----:B--2---:R-:W-:Y:S01]  /*10c0*/  IMAD.WIDE.U32 R2, R2, 0x8, R8 ;  /* 0x0000000802027825 */ /* 0x004fe200078e0008 */
[----:B-1----:R-:W-:-:S07]  /*10d0*/  DADD R4, R4, R6 ;  /* 0x0000000004047229 */ /* 0x002fce0000000006 */
[----:B0-----:R-:W-:Y:S01]  /*10e0*/  STG.E.64 desc[UR6][R2.64], R4 ;  /* 0x0000000402007986 */ /* 0x001fe2000c101b06 */
[----:B------:R-:W-:Y:S05]  /*10f0*/  EXIT ;  /* 0x000000000000794d */ /* 0x000fea0003800000 */
        .weak           $__internal_0_$__cuda_sm20_dblrcp_rn_slowpath_v3
        .type           $__internal_0_$__cuda_sm20_dblrcp_rn_slowpath_v3,@function
        .size           $__internal_0_$__cuda_sm20_dblrcp_rn_slowpath_v3,($__internal_1_$__cuda_sm20_dsqrt_rn_f64_mediumpath_v1 - $__internal_0_$__cuda_sm20_dblrcp_rn_slowpath_v3)
$__internal_0_$__cuda_sm20_dblrcp_rn_slowpath_v3:
[----:B------:R-:W-:-:S14]  /*1100*/  DSETP.GTU.AND P0, PT, |R2|, +INF , PT ;  /* 0x7ff000000200742a */ /* 0x000fdc0003f0c200 */
[----:B------:R-:W-:Y:S05]  /*1110*/  @P0 BRA `(.L_x_21) ;  /* 0x00000000007c0947 */ /* 0x000fea0003800000 */
[----:B------:R-:W-:-:S05]  /*1120*/  LOP3.LUT R7, R3, 0x7fffffff, RZ, 0xc0, !PT ;  /* 0x7fffffff03077812 */ /* 0x000fca00078ec0ff */
[----:B------:R-:W-:-:S05]  /*1130*/  VIADD R4, R7, 0xffffffff ;  /* 0xffffffff07047836 */ /* 0x000fca0000000000 */
[----:B------:R-:W-:-:S13]  /*1140*/  ISETP.GE.U32.AND P0, PT, R4, 0x7fefffff, PT ;  /* 0x7fefffff0400780c */ /* 0x000fda0003f06070 */
[----:B------:R-:W-:Y:S02]  /*1150*/  @P0 LOP3.LUT R5, R3, 0x7ff00000, RZ, 0x3c, !PT ;  /* 0x7ff0000003050812 */ /* 0x000fe400078e3cff */
[----:B------:R-:W-:Y:S01]  /*1160*/  @P0 MOV R4, RZ ;  /* 0x000000ff00040202 */ /* 0x000fe20000000f00 */
[----:B------:R-:W-:Y:S06]  /*1170*/  @P0 BRA `(.L_x_22) ;  /* 0x00000000006c0947 */ /* 0x000fec0003800000 */
[----:B------:R-:W-:-:S13]  /*1180*/  ISETP.GE.U32.AND P0, PT, R7, 0x1000001, PT ;  /* 0x010000010700780c */ /* 0x000fda0003f06070 */
[----:B------:R-:W-:Y:S05]  /*1190*/  @!P0 BRA `(.L_x_23) ;  /* 0x0000000000348947 */ /* 0x000fea0003800000 */
[----:B------:R-:W-:Y:S02]  /*11a0*/  VIADD R5, R3, 0xc0200000 ;  /* 0xc020000003057836 */ /* 0x000fe40000000000 */
[----:B------:R-:W-:Y:S02]  /*11b0*/  IMAD.MOV.U32 R4, RZ, RZ, R2 ;  /* 0x000000ffff047224 */ /* 0x000fe400078e0002 */
[----:B------:R-:W0:Y:S04]  /*11c0*/  MUFU.RCP64H R7, R5 ;  /* 0x0000000500077308 */ /* 0x000e280000001800 */
[----:B0-----:R-:W-:-:S08]  /*11d0*/  DFMA R8, -R4, R6, 1 ;  /* 0x3ff000000408742b */ /* 0x001fd00000000106 */
[----:B------:R-:W-:-:S08]  /*11e0*/  DFMA R8, R8, R8, R8 ;  /* 0x000000080808722b */ /* 0x000fd00000000008 */
[----:B------:R-:W-:-:S08]  /*11f0*/  DFMA R8, R6, R8, R6 ;  /* 0x000000080608722b */ /* 0x000fd00000000006 */
[----:B------:R-:W-:-:S08]  /*1200*/  DFMA R6, -R4, R8, 1 ;  /* 0x3ff000000406742b */ /* 0x000fd00000000108 */
[----:B------:R-:W-:-:S08]  /*1210*/  DFMA R6, R8, R6, R8 ;  /* 0x000000060806722b */ /* 0x000fd00000000008 */
[----:B------:R-:W-:-:S08]  /*1220*/  DMUL R6, R6, 2.2250738585072013831e-308 ;  /* 0x0010000006067828 */ /* 0x000fd00000000000 */
[----:B------:R-:W-:-:S08]  /*1230*/  DFMA R2, -R2, R6, 1 ;  /* 0x3ff000000202742b */ /* 0x000fd00000000106 */
[----:B------:R-:W-:-:S08]  /*1240*/  DFMA R2, R2, R2, R2 ;  /* 0x000000020202722b */ /* 0x000fd00000000002 */
[----:B------:R-:W-:Y:S01]  /*1250*/  DFMA R4, R6, R2, R6 ;  /* 0x000000020604722b */ /* 0x000fe20000000006 */
[----:B------:R-:W-:Y:S10]  /*1260*/  BRA `(.L_x_22) ;  /* 0x0000000000307947 */ /* 0x000ff40003800000 */
.L_x_23:
[----:B------:R-:W-:Y:S01]  /*1270*/  DMUL R2, R2, 8.11296384146066816958e+31 ;  /* 0x4690000002027828 */ /* 0x000fe20000000000 */
[----:B------:R-:W-:-:S05]  /*1280*/  MOV R4, R6 ;  /* 0x0000000600047202 */ /* 0x000fca0000000f00 */
[----:B------:R-:W0:Y:S02]  /*1290*/  MUFU.RCP64H R5, R3 ;  /* 0x0000000300057308 */ /* 0x000e240000001800 */
[----:B0-----:R-:W-:-:S08]  /*12a0*/  DFMA R6, -R2, R4, 1 ;  /* 0x3ff000000206742b */ /* 0x001fd00000000104 */
[----:B------:R-:W-:-:S08]  /*12b0*/  DFMA R6, R6, R6, R6 ;  /* 0x000000060606722b */ /* 0x000fd00000000006 */
[----:B------:R-:W-:-:S08]  /*12c0*/  DFMA R6, R4, R6, R4 ;  /* 0x000000060406722b */ /* 0x000fd00000000004 */
[----:B------:R-:W-:-:S08]  /*12d0*/  DFMA R4, -R2, R6, 1 ;  /* 0x3ff000000204742b */ /* 0x000fd00000000106 */
[----:B------:R-:W-:-:S08]  /*12e0*/  DFMA R4, R6, R4, R6 ;  /* 0x000000040604722b */ /* 0x000fd00000000006 */
[----:B------:R-:W-:Y:S01]  /*12f0*/  DMUL R4, R4, 8.11296384146066816958e+31 ;  /* 0x4690000004047828 */ /* 0x000fe20000000000 */
[----:B------:R-:W-:Y:S10]  /*1300*/  BRA `(.L_x_22) ;  /* 0x0000000000087947 */ /* 0x000ff40003800000 */
.L_x_21:
[----:B------:R-:W-:Y:S01]  /*1310*/  LOP3.LUT R5, R3, 0x80000, RZ, 0xfc, !PT ;  /* 0x0008000003057812 */ /* 0x000fe200078efcff */
[----:B------:R-:W-:-:S07]  /*1320*/  IMAD.MOV.U32 R4, RZ, RZ, R2 ;  /* 0x000000ffff047224 */ /* 0x000fce00078e0002 */
.L_x_22:
[----:B------:R-:W-:Y:S01]  /*1330*/  IMAD.MOV.U32 R2, RZ, RZ, R0 ;  /* 0x000000ffff027224 */ /* 0x000fe200078e0000 */
[----:B------:R-:W-:Y:S01]  /*1340*/  MOV R19, R5 ;  /* 0x0000000500137202 */ /* 0x000fe20000000f00 */
[----:B------:R-:W-:Y:S02]  /*1350*/  IMAD.MOV.U32 R3, RZ, RZ, 0x0 ;  /* 0x00000000ff037424 */ /* 0x000fe400078e00ff */
[----:B------:R-:W-:Y:S02]  /*1360*/  IMAD.MOV.U32 R18, RZ, RZ, R4 ;  /* 0x000000ffff127224 */ /* 0x000fe400078e0004 */
[----:B------:R-:W-:Y:S05]  /*1370*/  RET.REL.NODEC R2 `(_Z8pikerneliPd) ;  /* 0xffffffec02207950 */ /* 0x000fea0003c3ffff */
        .weak           $__internal_1_$__cuda_sm20_dsqrt_rn_f64_mediumpath_v1
        .type           $__internal_1_$__cuda_sm20_dsqrt_rn_f64_mediumpath_v1,@function
        .size           $__internal_1_$__cuda_sm20_dsqrt_rn_f64_mediumpath_v1,(.L_x_30 - $__internal_1_$__cuda_sm20_dsqrt_rn_f64_mediumpath_v1)
$__internal_1_$__cuda_sm20_dsqrt_rn_f64_mediumpath_v1:
[----:B------:R-:W-:Y:S01]  /*1380*/  ISETP.GE.U32.AND P1, PT, R14, -0x3400000, PT ;  /* 0xfcc000000e00780c */ /* 0x000fe20003f26070 */
[----:B------:R-:W-:Y:S01]  /*1390*/  BSSY.RECONVERGENT B2, `(.L_x_24) ;  /* 0x0000026000027945 */ /* 0x000fe20003800200 */
[----:B------:R-:W-:Y:S01]  /*13a0*/  MOV R14, R20 ;  /* 0x00000014000e7202 */ /* 0x000fe20000000f00 */
[----:B------:R-:W-:Y:S02]  /*13b0*/  IMAD.MOV.U32 R20, RZ, RZ, R8 ;  /* 0x000000ffff147224 */ /* 0x000fe400078e0008 */
[----:B------:R-:W-:-:S08]  /*13c0*/  IMAD.MOV.U32 R21, RZ, RZ, R5 ;  /* 0x000000ffff157224 */ /* 0x000fd000078e0005 */
[----:B------:R-:W-:Y:S05]  /*13d0*/  @!P1 BRA `(.L_x_25) ;  /* 0x0000000000209947 */ /* 0x000fea0003800000 */
[----:B------:R-:W-:-:S10]  /*13e0*/  DFMA.RM R12, R12, R20, R6 ;  /* 0x000000140c0c722b */ /* 0x000fd40000004006 */
[----:B------:R-:W-:-:S04]  /*13f0*/  IADD3 R6, P1, PT, R12, 0x1, RZ ;  /* 0x000000010c067810 */ /* 0x000fc80007f3e0ff */
[----:B------:R-:W-:-:S06]  /*1400*/  IADD3.X R7, PT, PT, RZ, R13, RZ, P1, !PT ;  /* 0x0000000dff077210 */ /* 0x000fcc0000ffe4ff */
[----:B------:R-:W-:-:S08]  /*1410*/  DFMA.RP R14, -R12, R6, R14 ;  /* 0x000000060c0e722b */ /* 0x000fd0000000810e */
[----:B------:R-:W-:-:S06]  /*1420*/  DSETP.GT.AND P1, PT, R14, RZ, PT ;  /* 0x000000ff0e00722a */ /* 0x000fcc0003f24000 */
[----:B------:R-:W-:Y:S02]  /*1430*/  FSEL R6, R6, R12, P1 ;  /* 0x0000000c06067208 */ /* 0x000fe40000800000 */
[----:B------:R-:W-:Y:S01]  /*1440*/  FSEL R7, R7, R13, P1 ;  /* 0x0000000d07077208 */ /* 0x000fe20000800000 */
[----:B------:R-:W-:Y:S06]  /*1450*/  BRA `(.L_x_26) ;  /* 0x0000000000647947 */ /* 0x000fec0003800000 */
.L_x_25:
[----:B------:R-:W-:-:S14]  /*1460*/  DSETP.NE.AND P1, PT, R14, RZ, PT ;  /* 0x000000ff0e00722a */ /* 0x000fdc0003f25000 */
[----:B------:R-:W-:Y:S05]  /*1470*/  @!P1 BRA `(.L_x_27) ;  /* 0x0000000000589947 */ /* 0x000fea0003800000 */
[----:B------:R-:W-:-:S13]  /*1480*/  ISETP.GE.AND P1, PT, R15, RZ, PT ;  /* 0x000000ff0f00720c */ /* 0x000fda0003f26270 */
[----:B------:R-:W-:Y:S02]  /*1490*/  @!P1 IMAD.MOV.U32 R6, RZ, RZ, 0x0 ;  /* 0x00000000ff069424 */ /* 0x000fe400078e00ff */
[----:B------:R-:W-:Y:S01]  /*14a0*/  @!P1 IMAD.MOV.U32 R7, RZ, RZ, -0x80000 ;  /* 0xfff80000ff079424 */ /* 0x000fe200078e00ff */
[----:B------:R-:W-:Y:S06]  /*14b0*/  @!P1 BRA `(.L_x_26) ;  /* 0x00000000004c9947 */ /* 0x000fec0003800000 */
[----:B------:R-:W-:-:S13]  /*14c0*/  ISETP.GT.AND P1, PT, R15, 0x7fefffff, PT ;  /* 0x7fefffff0f00780c */ /* 0x000fda0003f24270 */
[----:B------:R-:W-:Y:S05]  /*14d0*/  @P1 BRA `(.L_x_27) ;  /* 0x0000000000401947 */ /* 0x000fea0003800000 */
[----:B------:R-:W-:Y:S01]  /*14e0*/  DMUL R20, R14, 8.11296384146066816958e+31 ;  /* 0x469000000e147828 */ /* 0x000fe20000000000 */
[----:B------:R-:W-:Y:S01]  /*14f0*/  IMAD.MOV.U32 R6, RZ, RZ, 0x0 ;  /* 0x00000000ff067424 */ /* 0x000fe200078e00ff */
[----:B------:R-:W-:Y:S01]  /*1500*/  MOV R14, RZ ;  /* 0x000000ff000e7202 */ /* 0x000fe20000000f00 */
[----:B------:R-:W-:-:S03]  /*1510*/  IMAD.MOV.U32 R7, RZ, RZ, 0x3fd80000 ;  /* 0x3fd80000ff077424 */ /* 0x000fc600078e00ff */
[----:B------:R-:W0:Y:S02]  /*1520*/  MUFU.RSQ64H R15, R21 ;  /* 0x00000015000f7308 */ /* 0x000e240000001c00 */
[----:B0-----:R-:W-:-:S08]  /*1530*/  DMUL R12, R14, R14 ;  /* 0x0000000e0e0c7228 */ /* 0x001fd00000000000 */
[----:B------:R-:W-:-:S08]  /*1540*/  DFMA R12, R20, -R12, 1 ;  /* 0x3ff00000140c742b */ /* 0x000fd0000000080c */
[----:B------:R-:W-:Y:S02]  /*1550*/  DFMA R6, R12, R6, 0.5 ;  /* 0x3fe000000c06742b */ /* 0x000fe40000000006 */
[----:B------:R-:W-:-:S08]  /*1560*/  DMUL R12, R14, R12 ;  /* 0x0000000c0e0c7228 */ /* 0x000fd00000000000 */
[----:B------:R-:W-:-:S08]  /*1570*/  DFMA R12, R6, R12, R14 ;  /* 0x0000000c060c722b */ /* 0x000fd0000000000e */
[----:B------:R-:W-:Y:S02]  /*1580*/  DMUL R6, R20, R12 ;  /* 0x0000000c14067228 */ /* 0x000fe40000000000 */
[----:B------:R-:W-:-:S06]  /*1590*/  IADD3 R13, PT, PT, R13, -0x100000, RZ ;  /* 0xfff000000d0d7810 */ /* 0x000fcc0007ffe0ff */
[----:B------:R-:W-:-:S08]  /*15a0*/  DFMA R14, R6, -R6, R20 ;  /* 0x80000006060e722b */ /* 0x000fd00000000014 */
[----:B------:R-:W-:-:S10]  /*15b0*/  DFMA R6, R12, R14, R6 ;  /* 0x0000000e0c06722b */ /* 0x000fd40000000006 */
[----:B------:R-:W-:Y:S01]  /*15c0*/  VIADD R7, R7, 0xfcb00000 ;  /* 0xfcb0000007077836 */ /* 0x000fe20000000000 */
[----:B------:R-:W-:Y:S06]  /*15d0*/  BRA `(.L_x_26) ;  /* 0x0000000000047947 */ /* 0x000fec0003800000 */
.L_x_27:
[----:B------:R-:W-:-:S11]  /*15e0*/  DADD R6, R14, R14 ;  /* 0x000000000e067229 */ /* 0x000fd6000000000e */
.L_x_26:
[----:B------:R-:W-:Y:S05]  /*15f0*/  BSYNC.RECONVERGENT B2 ;  /* 0x0000000000027941 */ /* 0x000fea0003800200 */
.L_x_24:
[----:B------:R-:W-:Y:S01]  /*1600*/  IMAD.MOV.U32 R5, RZ, RZ, 0x0 ;  /* 0x00000000ff057424 */ /* 0x000fe200078e00ff */
[----:B------:R-:W-:Y:S01]  /*1610*/  MOV R21, R7 ;  /* 0x0000000700157202 */ /* 0x000fe20000000f00 */
[----:B------:R-:W-:Y:S02]  /*1620*/  IMAD.MOV.U32 R20, RZ, RZ, R6 ;  /* 0x000000ffff147224 */ /* 0x000fe400078e0006 */
[----:B------:R-:W-:Y:S05]  /*1630*/  RET.REL.NODEC R4 `(_Z8pikerneliPd) ;  /* 0xffffffe804707950 */ /* 0x000fea0003c3ffff */
.L_x_28:
        /* <DEDUP_REMOVED lines=12> */
.L_x_30:


//--------------------- .nv.shared._Z5pisumiPd    --------------------------
	.section	.nv.shared._Z5pisumiPd,"aw",@nobits
	.sectionflags	@""
	.align	8
.nv.shared._Z5pisumiPd:
	.zero		9216


//--------------------- .nv.shared.reserved.0     --------------------------
	.section	.nv.shared.reserved.0,"aw",@nobits
	.weak		__nv_reservedSMEM_offset_0_alias
	.size		__nv_reservedSMEM_offset_0_alias, 0, 64
	.other		__nv_reservedSMEM_offset_0_alias,@"STO_CUDA_RESERVED_SHARED STV_DEFAULT"
__nv_reservedSMEM_offset_0_alias:
	.zero		0
	.zero		64


//--------------------- .nv.shared._Z8pikerneliPd --------------------------
	.section	.nv.shared._Z8pikerneliPd,"aw",@nobits
	.sectionflags	@""
	.align	8
.nv.shared._Z8pikerneliPd:
	.zero		9216


//--------------------- .nv.constant0._Z5pisumiPd --------------------------
	.section	.nv.constant0._Z5pisumiPd,"a",@progbits
	.sectionflags	@""
	.align	4
.nv.constant0._Z5pisumiPd:
	.zero		912


//--------------------- .nv.constant0._Z8pikerneliPd --------------------------
	.section	.nv.constant0._Z8pikerneliPd,"a",@progbits
	.sectionflags	@""
	.align	4
.nv.constant0._Z8pikerneliPd:
	.zero		912


//--------------------- SYMBOLS --------------------------

	.type		.nv.reservedSmem.offset0,@object
	.size		.nv.reservedSmem.offset0,0x4
	.type		.nv.reservedSmem.cap,@object
	.size		.nv.reservedSmem.cap,0x4
